//
// Generated by NVIDIA NVVM Compiler
//
// Compiler Build ID: CL-36424714
// Cuda compilation tools, release 13.0, V13.0.88
// Based on NVVM 20.0.0
//

.version 9.0
.target sm_100
.address_size 64

	// .globl	_Z10scanKernelPf
// _ZZ10scanKernelPfE3arr has been demoted

.visible .entry _Z10scanKernelPf(
	.param .u64 .ptr .align 1 _Z10scanKernelPf_param_0
)
{
	.reg .pred 	%p<8>;
	.reg .b32 	%r<8>;
	.reg .b32 	%f<24>;
	.reg .b64 	%rd<5>;
	// demoted variable
	.shared .align 4 .b8 _ZZ10scanKernelPfE3arr[8];
	ld.param.u64 	%rd2, [_Z10scanKernelPf_param_0];
	cvta.to.global.u64 	%rd3, %rd2;
	mov.u32 	%r1, %tid.x;
	mov.u32 	%r3, %ntid.x;
	mov.u32 	%r4, %ctaid.x;
	mad.lo.s32 	%r5, %r3, %r4, %r1;
	mul.wide.s32 	%rd4, %r5, 4;
	add.s64 	%rd1, %rd3, %rd4;
	ld.global.f32 	%f1, [%rd1];
	shl.b32 	%r6, %r1, 2;
	mov.u32 	%r7, _ZZ10scanKernelPfE3arr;
	add.s32 	%r2, %r7, %r6;
	st.shared.f32 	[%r2], %f1;
	bar.sync 	0;
	setp.eq.s32 	%p1, %r1, 0;
	@%p1 bra 	$L__BB0_2;
	ld.shared.f32 	%f2, [%r2+-4];
	ld.shared.f32 	%f3, [%r2];
	add.f32 	%f4, %f2, %f3;
	st.shared.f32 	[%r2], %f4;
$L__BB0_2:
	bar.sync 	0;
	setp.lt.u32 	%p2, %r1, 2;
	@%p2 bra 	$L__BB0_4;
	ld.shared.f32 	%f5, [%r2+-8];
	ld.shared.f32 	%f6, [%r2];
	add.f32 	%f7, %f5, %f6;
	st.shared.f32 	[%r2], %f7;
$L__BB0_4:
	bar.sync 	0;
	setp.lt.u32 	%p3, %r1, 4;
	@%p3 bra 	$L__BB0_6;
	ld.shared.f32 	%f8, [%r2+-16];
	ld.shared.f32 	%f9, [%r2];
	add.f32 	%f10, %f8, %f9;
	st.shared.f32 	[%r2], %f10;
$L__BB0_6:
	bar.sync 	0;
	setp.lt.u32 	%p4, %r1, 8;
	@%p4 bra 	$L__BB0_8;
	ld.shared.f32 	%f11, [%r2+-32];
	ld.shared.f32 	%f12, [%r2];
	add.f32 	%f13, %f11, %f12;
	st.shared.f32 	[%r2], %f13;
$L__BB0_8:
	bar.sync 	0;
	setp.lt.u32 	%p5, %r1, 16;
	@%p5 bra 	$L__BB0_10;
	ld.shared.f32 	%f14, [%r2+-64];
	ld.shared.f32 	%f15, [%r2];
	add.f32 	%f16, %f14, %f15;
	st.shared.f32 	[%r2], %f16;
$L__BB0_10:
	bar.sync 	0;
	setp.lt.u32 	%p6, %r1, 32;
	@%p6 bra 	$L__BB0_12;
	ld.shared.f32 	%f17, [%r2+-128];
	ld.shared.f32 	%f18, [%r2];
	add.f32 	%f19, %f17, %f18;
	st.shared.f32 	[%r2], %f19;
$L__BB0_12:
	bar.sync 	0;
	setp.lt.u32 	%p7, %r1, 64;
	@%p7 bra 	$L__BB0_14;
	ld.shared.f32 	%f20, [%r2+-256];
	ld.shared.f32 	%f21, [%r2];
	add.f32 	%f22, %f20, %f21;
	st.shared.f32 	[%r2], %f22;
$L__BB0_14:
	bar.sync 	0;
	ld.shared.f32 	%f23, [%r2];
	st.global.f32 	[%rd1], %f23;
	ret;

}


// ===== COMPILED SASS (sm_100) =====

	.target	sm_100

	.elftype	@"ET_EXEC"


//--------------------- .note.nv.tkinfo           --------------------------
	.section	.note.nv.tkinfo,"",@"SHT_NOTE"
	.sectionflags	@"SHF_NOTE_NV_TKINFO"
	.tkinfo
        /*0018*/ 	.word	0x00000002
        /*0030*/ 	.string	""
        /*0030*/ 	.string	"ptxas"
        /*0030*/ 	.string	"Cuda compilation tools, release 13.0, V13.0.88"
        /*0030*/ 	.string	"Build cuda_13.0.r13.0/compiler.36424714_0"
        /*0030*/ 	.string	"-arch sm_100 -m 64 "



//--------------------- .note.nv.cuinfo           --------------------------
	.section	.note.nv.cuinfo,"",@"SHT_NOTE"
	.sectionflags	@"SHF_NOTE_NV_CUINFO"
        /*0018*/ 	.short	0x0002
        /*001a*/ 	.short	0x0064
        /*001c*/ 	.short	0x0082
	.zero		2


//--------------------- .nv.info                  --------------------------
	.section	.nv.info,"",@"SHT_CUDA_INFO"
	.align	4


	//----- nvinfo : EIATTR_REGCOUNT
	.align		4
        /*0000*/ 	.byte	0x04, 0x2f
        /*0002*/ 	.short	(.L_1 - .L_0)
	.align		4
.L_0:
        /*0004*/ 	.word	index@(_Z10scanKernelPf)
        /*0008*/ 	.word	0x0000000b


	//----- nvinfo : EIATTR_FRAME_SIZE
	.align		4
.L_1:
        /*000c*/ 	.byte	0x04, 0x11
        /*000e*/ 	.short	(.L_3 - .L_2)
	.align		4
.L_2:
        /*0010*/ 	.word	index@(_Z10scanKernelPf)
        /*0014*/ 	.word	0x00000000


	//----- nvinfo : EIATTR_MIN_STACK_SIZE
	.align		4
.L_3:
        /*0018*/ 	.byte	0x04, 0x12
        /*001a*/ 	.short	(.L_5 - .L_4)
	.align		4
.L_4:
        /*001c*/ 	.word	index@(_Z10scanKernelPf)
        /*0020*/ 	.word	0x00000000
.L_5:


//--------------------- .nv.compat                --------------------------
	.section	.nv.compat,"",@"SHT_CUDA_COMPAT_INFO"
	.align	4
        /*0000*/ 	.byte	0x02, 0x09, 0x00, 0x00, 0x02, 0x02, 0x01, 0x00, 0x02, 0x05, 0x05, 0x00, 0x03, 0x07, 0x01, 0x01
        /*0010*/ 	.byte	0x02, 0x03, 0x00, 0x00, 0x02, 0x06, 0x01, 0x00, 0x04, 0x0b, 0x08, 0x00, 0x09, 0x00, 0x00, 0x00
        /*0020*/ 	.byte	0x00, 0x00, 0x00, 0x00


//--------------------- .nv.info._Z10scanKernelPf --------------------------
	.section	.nv.info._Z10scanKernelPf,"",@"SHT_CUDA_INFO"
	.sectionflags	@""
	.align	4


	//----- nvinfo : EIATTR_CUDA_API_VERSION
	.align		4
        /*0000*/ 	.byte	0x04, 0x37
        /*0002*/ 	.short	(.L_7 - .L_6)
.L_6:
        /*0004*/ 	.word	0x00000082


	//----- nvinfo : EIATTR_KPARAM_INFO
	.align		4
.L_7:
        /*0008*/ 	.byte	0x04, 0x17
        /*000a*/ 	.short	(.L_9 - .L_8)
.L_8:
        /*000c*/ 	.word	0x00000000
        /*0010*/ 	.short	0x0000
        /*0012*/ 	.short	0x0000
        /*0014*/ 	.byte	0x00, 0xf5, 0x21, 0x00


	//----- nvinfo : EIATTR_SPARSE_MMA_MASK
	.align		4
.L_9:
        /*0018*/ 	.byte	0x03, 0x50
        /*001a*/ 	.short	0x0000


	//----- nvinfo : EIATTR_MAXREG_COUNT
	.align		4
        /*001c*/ 	.byte	0x03, 0x1b
        /*001e*/ 	.short	0x00ff


	//----- nvinfo : EIATTR_NUM_BARRIERS
	.align		4
        /*0020*/ 	.byte	0x02, 0x4c
        /*0022*/ 	.byte	0x01
	.zero		1


	//----- nvinfo : EIATTR_MERCURY_ISA_VERSION
	.align		4
        /*0024*/ 	.byte	0x03, 0x5f
        /*0026*/ 	.short	0x0101


	//----- nvinfo : EIATTR_VRC_CTA_INIT_COUNT
	.align		4
        /*0028*/ 	.byte	0x02, 0x4a
	.zero		1
	.zero		1


	//----- nvinfo : EIATTR_EXIT_INSTR_OFFSETS
	.align		4
        /*002c*/ 	.byte	0x04, 0x1c
        /*002e*/ 	.short	(.L_11 - .L_10)


	//   ....[0]....
.L_10:
        /*0030*/ 	.word	0x000003b0


	//----- nvinfo : EIATTR_CBANK_PARAM_SIZE
	.align		4
.L_11:
        /*0034*/ 	.byte	0x03, 0x19
        /*0036*/ 	.short	0x0008


	//----- nvinfo : EIATTR_PARAM_CBANK
	.align		4
        /*0038*/ 	.byte	0x04, 0x0a
        /*003a*/ 	.short	(.L_13 - .L_12)
	.align		4
.L_12:
        /*003c*/ 	.word	index@(.nv.constant0._Z10scanKernelPf)
        /*0040*/ 	.short	0x0380
        /*0042*/ 	.short	0x0008


	//----- nvinfo : EIATTR_SW_WAR
	.align		4
.L_13:
        /*0044*/ 	.byte	0x04, 0x36
        /*0046*/ 	.short	(.L_15 - .L_14)
.L_14:
        /*0048*/ 	.word	0x00000008
.L_15:


//--------------------- .nv.callgraph             --------------------------
	.section	.nv.callgraph,"",@"SHT_CUDA_CALLGRAPH"
	.align	4
	.sectionentsize	8
	.align		4
        /*0000*/ 	.word	0x00000000
	.align		4
        /*0004*/ 	.word	0xffffffff
	.align		4
        /*0008*/ 	.word	0x00000000
	.align		4
        /*000c*/ 	.word	0xfffffffe
	.align		4
        /*0010*/ 	.word	0x00000000
	.align		4
        /*0014*/ 	.word	0xfffffffd
	.align		4
        /*0018*/ 	.word	0x00000000
	.align		4
        /*001c*/ 	.word	0xfffffffc


//--------------------- .text._Z10scanKernelPf    --------------------------
	.section	.text._Z10scanKernelPf,"ax",@progbits
	.align	128
        .global         _Z10scanKernelPf
        .type           _Z10scanKernelPf,@function
        .size           _Z10scanKernelPf,(.L_x_1 - _Z10scanKernelPf)
        .other          _Z10scanKernelPf,@"STO_CUDA_ENTRY STV_DEFAULT"
_Z10scanKernelPf:
.text._Z10scanKernelPf:
[----:B------:R-:W-:Y:S01]  /*0000*/  LDC R1, c[0x0][0x37c] ;  /* 0x0000df00ff017b82 */ /* 0x000fe20000000800 */
[----:B------:R-:W0:Y:S07]  /*0010*/  S2R R8, SR_TID.X ;  /* 0x0000000000087919 */ /* 0x000e2e0000002100 */
[----:B------:R-:W1:Y:S01]  /*0020*/  LDC.64 R2, c[0x0][0x380] ;  /* 0x0000e000ff027b82 */ /* 0x000e620000000a00 */
[----:B------:R-:W0:Y:S01]  /*0030*/  LDCU UR4, c[0x0][0x360] ;  /* 0x00006c00ff0477ac */ /* 0x000e220008000800 */
[----:B------:R-:W0:Y:S01]  /*0040*/  S2R R5, SR_CTAID.X ;  /* 0x0000000000057919 */ /* 0x000e220000002500 */
[----:B------:R-:W2:Y:S01]  /*0050*/  LDCU.64 UR6, c[0x0][0x358] ;  /* 0x00006b00ff0677ac */ /* 0x000ea20008000a00 */
[----:B0-----:R-:W-:-:S04]  /*0060*/  IMAD R5, R5, UR4, R8 ;  /* 0x0000000405057c24 */ /* 0x001fc8000f8e0208 */
[----:B-1----:R-:W-:-:S05]  /*0070*/  IMAD.WIDE R2, R5, 0x4, R2 ;  /* 0x0000000405027825 */ /* 0x002fca00078e0202 */
[----:B--2---:R-:W2:Y:S01]  /*0080*/  LDG.E R0, desc[UR6][R2.64] ;  /* 0x0000000602007981 */ /* 0x004ea2000c1e1900 */
[----:B------:R-:W0:Y:S01]  /*0090*/  S2UR UR5, SR_CgaCtaId ;  /* 0x00000000000579c3 */ /* 0x000e220000008800 */
[----:B------:R-:W-:Y:S01]  /*00a0*/  UMOV UR4, 0x400 ;  /* 0x0000040000047882 */ /* 0x000fe20000000000 */
[C---:B------:R-:W-:Y:S02]  /*00b0*/  ISETP.NE.AND P1, PT, R8.reuse, RZ, PT ;  /* 0x000000ff0800720c */ /* 0x040fe40003f25270 */
[----:B------:R-:W-:Y:S01]  /*00c0*/  ISETP.GE.U32.AND P0, PT, R8, 0x2, PT ;  /* 0x000000020800780c */ /* 0x000fe20003f06070 */
[----:B0-----:R-:W-:-:S06]  /*00d0*/  ULEA UR4, UR5, UR4, 0x18 ;  /* 0x0000000405047291 */ /* 0x001fcc000f8ec0ff */
[----:B------:R-:W-:-:S05]  /*00e0*/  LEA R5, R8, UR4, 0x2 ;  /* 0x0000000408057c11 */ /* 0x000fca000f8e10ff */
[----:B--2---:R-:W-:Y:S01]  /*00f0*/  STS [R5], R0 ;  /* 0x0000000005007388 */ /* 0x004fe20000000800 */
[----:B------:R-:W-:Y:S06]  /*0100*/  BAR.SYNC.DEFER_BLOCKING 0x0 ;  /* 0x0000000000007b1d */ /* 0x000fec0000010000 */
[----:B------:R-:W-:Y:S04]  /*0110*/  @P1 LDS R4, [R5+-0x4] ;  /* 0xfffffc0005041984 */ /* 0x000fe80000000800 */
[----:B------:R-:W0:Y:S02]  /*0120*/  @P1 LDS R7, [R5] ;  /* 0x0000000005071984 */ /* 0x000e240000000800 */
[----:B0-----:R-:W-:-:S05]  /*0130*/  @P1 FADD R4, R4, R7 ;  /* 0x0000000704041221 */ /* 0x001fca0000000000 */
[----:B------:R-:W-:Y:S01]  /*0140*/  @P1 STS [R5], R4 ;  /* 0x0000000405001388 */ /* 0x000fe20000000800 */
[----:B------:R-:W-:Y:S01]  /*0150*/  BAR.SYNC.DEFER_BLOCKING 0x0 ;  /* 0x0000000000007b1d */ /* 0x000fe20000010000 */
[----:B------:R-:W-:-:S05]  /*0160*/  ISETP.GE.U32.AND P1, PT, R8, 0x4, PT ;  /* 0x000000040800780c */ /* 0x000fca0003f26070 */
        /* <DEDUP_REMOVED lines=28> */
[----:B------:R-:W-:Y:S06]  /*0330*/  BAR.SYNC.DEFER_BLOCKING 0x0 ;  /* 0x0000000000007b1d */ /* 0x000fec0000010000 */
[----:B------:R-:W-:Y:S04]  /*0340*/  @P1 LDS R4, [R5+-0x100] ;  /* 0xffff000005041984 */ /* 0x000fe80000000800 */
[----:B------:R-:W0:Y:S02]  /*0350*/  @P1 LDS R7, [R5] ;  /* 0x0000000005071984 */ /* 0x000e240000000800 */
[----:B0-----:R-:W-:-:S05]  /*0360*/  @P1 FADD R4, R4, R7 ;  /* 0x0000000704041221 */ /* 0x001fca0000000000 */
[----:B------:R-:W-:Y:S01]  /*0370*/  @P1 STS [R5], R4 ;  /* 0x0000000405001388 */ /* 0x000fe20000000800 */
[----:B------:R-:W-:Y:S06]  /*0380*/  BAR.SYNC.DEFER_BLOCKING 0x0 ;  /* 0x0000000000007b1d */ /* 0x000fec0000010000 */
[----:B------:R-:W0:Y:S04]  /*0390*/  LDS R7, [R5] ;  /* 0x0000000005077984 */ /* 0x000e280000000800 */
[----:B0-----:R-:W-:Y:S01]  /*03a0*/  STG.E desc[UR6][R2.64], R7 ;  /* 0x0000000702007986 */ /* 0x001fe2000c101906 */
[----:B------:R-:W-:Y:S05]  /*03b0*/  EXIT ;  /* 0x000000000000794d */ /* 0x000fea0003800000 */
.L_x_0:
[----:B------:R-:W-:-:S00]  /*03c0*/  BRA `(.L_x_0) ;  /* 0xfffffffc00fc7947 */ /* 0x000fc0000383ffff */
[----:B------:R-:W-:-:S00]  /*03d0*/  NOP ;  /* 0x0000000000007918 */ /* 0x000fc00000000000 */
        /* <DEDUP_REMOVED lines=10> */
.L_x_1:


//--------------------- .nv.shared._Z10scanKernelPf --------------------------
	.section	.nv.shared._Z10scanKernelPf,"aw",@nobits
	.sectionflags	@""
	.align	4
.nv.shared._Z10scanKernelPf:
	.zero		1032


//--------------------- .nv.shared.reserved.0     --------------------------
	.section	.nv.shared.reserved.0,"aw",@nobits
	.weak		__nv_reservedSMEM_offset_0_alias
	.size		__nv_reservedSMEM_offset_0_alias, 0, 64
	.other		__nv_reservedSMEM_offset_0_alias,@"STO_CUDA_RESERVED_SHARED STV_DEFAULT"
__nv_reservedSMEM_offset_0_alias:
	.zero		0
	.zero		64


//--------------------- .nv.constant0._Z10scanKernelPf --------------------------
	.section	.nv.constant0._Z10scanKernelPf,"a",@progbits
	.sectionflags	@""
	.align	4
.nv.constant0._Z10scanKernelPf:
	.zero		904


//--------------------- SYMBOLS --------------------------

	.type		.nv.reservedSmem.offset0,@object
	.size		.nv.reservedSmem.offset0,0x4
	.type		.nv.reservedSmem.cap,@object
	.size		.nv.reservedSmem.cap,0x4
